//
// Generated by NVIDIA NVVM Compiler
//
// Compiler Build ID: CL-36424714
// Cuda compilation tools, release 13.0, V13.0.88
// Based on NVVM 20.0.0
//

.version 9.0
.target sm_100
.address_size 64

	// .globl	_Z11bucket_sortPiii
.extern .shared .align 16 .b8 s[];

.visible .entry _Z11bucket_sortPiii(
	.param .u64 .ptr .align 1 _Z11bucket_sortPiii_param_0,
	.param .u32 _Z11bucket_sortPiii_param_1,
	.param .u32 _Z11bucket_sortPiii_param_2
)
{
	.reg .pred 	%p<16>;
	.reg .b32 	%r<58>;
	.reg .b64 	%rd<14>;

	ld.param.u64 	%rd3, [_Z11bucket_sortPiii_param_0];
	ld.param.u32 	%r24, [_Z11bucket_sortPiii_param_2];
	cvta.to.global.u64 	%rd1, %rd3;
	mov.u32 	%r1, %tid.x;
	setp.ge.s32 	%p1, %r1, %r24;
	shl.b32 	%r25, %r1, 2;
	mov.u32 	%r26, s;
	add.s32 	%r2, %r26, %r25;
	@%p1 bra 	$L__BB0_2;
	mov.b32 	%r27, 0;
	st.shared.u32 	[%r2], %r27;
$L__BB0_2:
	setp.ge.s32 	%p2, %r1, %r24;
	mul.wide.u32 	%rd4, %r1, 4;
	add.s64 	%rd5, %rd1, %rd4;
	ld.global.u32 	%r28, [%rd5];
	shl.b32 	%r29, %r28, 2;
	add.s32 	%r31, %r26, %r29;
	atom.shared.add.u32 	%r32, [%r31], 1;
	@%p2 bra 	$L__BB0_23;
	shl.b32 	%r33, %r24, 2;
	add.s32 	%r3, %r26, %r33;
	ld.shared.u32 	%r35, [%r2];
	add.s32 	%r4, %r3, %r25;
	st.shared.u32 	[%r4], %r35;
	setp.lt.u32 	%p3, %r24, 2;
	@%p3 bra 	$L__BB0_8;
	add.s32 	%r5, %r3, %r33;
	add.s32 	%r6, %r5, %r25;
	mov.b32 	%r51, 1;
$L__BB0_5:
	ld.shared.u32 	%r40, [%r4];
	st.shared.u32 	[%r6], %r40;
	bar.sync 	0;
	setp.lt.s32 	%p4, %r1, %r51;
	@%p4 bra 	$L__BB0_7;
	sub.s32 	%r41, %r1, %r51;
	shl.b32 	%r42, %r41, 2;
	add.s32 	%r43, %r5, %r42;
	ld.shared.u32 	%r44, [%r43];
	ld.shared.u32 	%r45, [%r4];
	add.s32 	%r46, %r45, %r44;
	st.shared.u32 	[%r4], %r46;
$L__BB0_7:
	bar.sync 	0;
	shl.b32 	%r51, %r51, 1;
	setp.lt.s32 	%p5, %r51, %r24;
	@%p5 bra 	$L__BB0_5;
$L__BB0_8:
	setp.eq.s32 	%p6, %r1, 0;
	mov.b32 	%r55, 0;
	@%p6 bra 	$L__BB0_10;
	ld.shared.u32 	%r55, [%r4+-4];
$L__BB0_10:
	ld.shared.u32 	%r11, [%r2];
	setp.lt.s32 	%p7, %r11, 1;
	@%p7 bra 	$L__BB0_23;
	and.b32  	%r12, %r11, 7;
	setp.lt.u32 	%p8, %r11, 8;
	@%p8 bra 	$L__BB0_14;
	and.b32  	%r48, %r11, 2147483640;
	neg.s32 	%r53, %r48;
	add.s64 	%rd2, %rd1, 16;
$L__BB0_13:
	.pragma "nounroll";
	mul.wide.s32 	%rd6, %r55, 4;
	add.s64 	%rd7, %rd2, %rd6;
	st.global.u32 	[%rd7+-16], %r1;
	st.global.u32 	[%rd7+-12], %r1;
	st.global.u32 	[%rd7+-8], %r1;
	st.global.u32 	[%rd7+-4], %r1;
	st.global.u32 	[%rd7], %r1;
	st.global.u32 	[%rd7+4], %r1;
	st.global.u32 	[%rd7+8], %r1;
	add.s32 	%r55, %r55, 8;
	st.global.u32 	[%rd7+12], %r1;
	add.s32 	%r53, %r53, 8;
	setp.ne.s32 	%p9, %r53, 0;
	@%p9 bra 	$L__BB0_13;
$L__BB0_14:
	setp.eq.s32 	%p10, %r12, 0;
	@%p10 bra 	$L__BB0_22;
	and.b32  	%r19, %r11, 3;
	setp.lt.u32 	%p11, %r12, 4;
	@%p11 bra 	$L__BB0_17;
	mul.wide.s32 	%rd8, %r55, 4;
	add.s64 	%rd9, %rd1, %rd8;
	st.global.u32 	[%rd9], %r1;
	st.global.u32 	[%rd9+4], %r1;
	st.global.u32 	[%rd9+8], %r1;
	st.global.u32 	[%rd9+12], %r1;
	add.s32 	%r55, %r55, 4;
$L__BB0_17:
	setp.eq.s32 	%p12, %r19, 0;
	@%p12 bra 	$L__BB0_22;
	setp.eq.s32 	%p13, %r19, 1;
	@%p13 bra 	$L__BB0_20;
	mul.wide.s32 	%rd10, %r55, 4;
	add.s64 	%rd11, %rd1, %rd10;
	st.global.u32 	[%rd11], %r1;
	st.global.u32 	[%rd11+4], %r1;
	add.s32 	%r55, %r55, 2;
$L__BB0_20:
	and.b32  	%r49, %r11, 1;
	setp.eq.b32 	%p14, %r49, 1;
	not.pred 	%p15, %p14;
	@%p15 bra 	$L__BB0_22;
	mul.wide.s32 	%rd12, %r55, 4;
	add.s64 	%rd13, %rd1, %rd12;
	st.global.u32 	[%rd13], %r1;
$L__BB0_22:
	mov.b32 	%r50, 0;
	st.shared.u32 	[%r2], %r50;
$L__BB0_23:
	ret;

}


// ===== COMPILED SASS (sm_100) =====

	.target	sm_100

	.elftype	@"ET_EXEC"


//--------------------- .note.nv.tkinfo           --------------------------
	.section	.note.nv.tkinfo,"",@"SHT_NOTE"
	.sectionflags	@"SHF_NOTE_NV_TKINFO"
	.tkinfo
        /*0018*/ 	.word	0x00000002
        /*0030*/ 	.string	""
        /*0030*/ 	.string	"ptxas"
        /*0030*/ 	.string	"Cuda compilation tools, release 13.0, V13.0.88"
        /*0030*/ 	.string	"Build cuda_13.0.r13.0/compiler.36424714_0"
        /*0030*/ 	.string	"-arch sm_100 -m 64 "



//--------------------- .note.nv.cuinfo           --------------------------
	.section	.note.nv.cuinfo,"",@"SHT_NOTE"
	.sectionflags	@"SHF_NOTE_NV_CUINFO"
        /*0018*/ 	.short	0x0002
        /*001a*/ 	.short	0x0064
        /*001c*/ 	.short	0x0082
	.zero		2


//--------------------- .nv.info                  --------------------------
	.section	.nv.info,"",@"SHT_CUDA_INFO"
	.align	4


	//----- nvinfo : EIATTR_REGCOUNT
	.align		4
        /*0000*/ 	.byte	0x04, 0x2f
        /*0002*/ 	.short	(.L_1 - .L_0)
	.align		4
.L_0:
        /*0004*/ 	.word	index@(_Z11bucket_sortPiii)
        /*0008*/ 	.word	0x0000000d


	//----- nvinfo : EIATTR_FRAME_SIZE
	.align		4
.L_1:
        /*000c*/ 	.byte	0x04, 0x11
        /*000e*/ 	.short	(.L_3 - .L_2)
	.align		4
.L_2:
        /*0010*/ 	.word	index@(_Z11bucket_sortPiii)
        /*0014*/ 	.word	0x00000000


	//----- nvinfo : EIATTR_MIN_STACK_SIZE
	.align		4
.L_3:
        /*0018*/ 	.byte	0x04, 0x12
        /*001a*/ 	.short	(.L_5 - .L_4)
	.align		4
.L_4:
        /*001c*/ 	.word	index@(_Z11bucket_sortPiii)
        /*0020*/ 	.word	0x00000000
.L_5:


//--------------------- .nv.compat                --------------------------
	.section	.nv.compat,"",@"SHT_CUDA_COMPAT_INFO"
	.align	4
        /*0000*/ 	.byte	0x02, 0x09, 0x00, 0x00, 0x02, 0x02, 0x01, 0x00, 0x02, 0x05, 0x05, 0x00, 0x03, 0x07, 0x01, 0x01
        /*0010*/ 	.byte	0x02, 0x03, 0x00, 0x00, 0x02, 0x06, 0x01, 0x00, 0x04, 0x0b, 0x08, 0x00, 0x09, 0x00, 0x00, 0x00
        /*0020*/ 	.byte	0x00, 0x00, 0x00, 0x00


//--------------------- .nv.info._Z11bucket_sortPiii --------------------------
	.section	.nv.info._Z11bucket_sortPiii,"",@"SHT_CUDA_INFO"
	.sectionflags	@""
	.align	4


	//----- nvinfo : EIATTR_CUDA_API_VERSION
	.align		4
        /*0000*/ 	.byte	0x04, 0x37
        /*0002*/ 	.short	(.L_7 - .L_6)
.L_6:
        /*0004*/ 	.word	0x00000082


	//----- nvinfo : EIATTR_KPARAM_INFO
	.align		4
.L_7:
        /*0008*/ 	.byte	0x04, 0x17
        /*000a*/ 	.short	(.L_9 - .L_8)
.L_8:
        /*000c*/ 	.word	0x00000000
        /*0010*/ 	.short	0x0002
        /*0012*/ 	.short	0x000c
        /*0014*/ 	.byte	0x00, 0xf0, 0x11, 0x00


	//----- nvinfo : EIATTR_KPARAM_INFO
	.align		4
.L_9:
        /*0018*/ 	.byte	0x04, 0x17
        /*001a*/ 	.short	(.L_11 - .L_10)
.L_10:
        /*001c*/ 	.word	0x00000000
        /*0020*/ 	.short	0x0001
        /*0022*/ 	.short	0x0008
        /*0024*/ 	.byte	0x00, 0xf0, 0x11, 0x00


	//----- nvinfo : EIATTR_KPARAM_INFO
	.align		4
.L_11:
        /*0028*/ 	.byte	0x04, 0x17
        /*002a*/ 	.short	(.L_13 - .L_12)
.L_12:
        /*002c*/ 	.word	0x00000000
        /*0030*/ 	.short	0x0000
        /*0032*/ 	.short	0x0000
        /*0034*/ 	.byte	0x00, 0xf5, 0x21, 0x00


	//----- nvinfo : EIATTR_SPARSE_MMA_MASK
	.align		4
.L_13:
        /*0038*/ 	.byte	0x03, 0x50
        /*003a*/ 	.short	0x0000


	//----- nvinfo : EIATTR_MAXREG_COUNT
	.align		4
        /*003c*/ 	.byte	0x03, 0x1b
        /*003e*/ 	.short	0x00ff


	//----- nvinfo : EIATTR_NUM_BARRIERS
	.align		4
        /*0040*/ 	.byte	0x02, 0x4c
        /*0042*/ 	.byte	0x01
	.zero		1


	//----- nvinfo : EIATTR_MERCURY_ISA_VERSION
	.align		4
        /*0044*/ 	.byte	0x03, 0x5f
        /*0046*/ 	.short	0x0101


	//----- nvinfo : EIATTR_VRC_CTA_INIT_COUNT
	.align		4
        /*0048*/ 	.byte	0x02, 0x4a
	.zero		1
	.zero		1


	//----- nvinfo : EIATTR_EXIT_INSTR_OFFSETS
	.align		4
        /*004c*/ 	.byte	0x04, 0x1c
        /*004e*/ 	.short	(.L_15 - .L_14)


	//   ....[0]....
.L_14:
        /*0050*/ 	.word	0x000000f0


	//   ....[1]....
        /*0054*/ 	.word	0x000002d0


	//   ....[2]....
        /*0058*/ 	.word	0x00000600


	//----- nvinfo : EIATTR_CRS_STACK_SIZE
	.align		4
.L_15:
        /*005c*/ 	.byte	0x04, 0x1e
        /*005e*/ 	.short	(.L_17 - .L_16)
.L_16:
        /*0060*/ 	.word	0x00000000


	//----- nvinfo : EIATTR_CBANK_PARAM_SIZE
	.align		4
.L_17:
        /*0064*/ 	.byte	0x03, 0x19
        /*0066*/ 	.short	0x0010


	//----- nvinfo : EIATTR_PARAM_CBANK
	.align		4
        /*0068*/ 	.byte	0x04, 0x0a
        /*006a*/ 	.short	(.L_19 - .L_18)
	.align		4
.L_18:
        /*006c*/ 	.word	index@(.nv.constant0._Z11bucket_sortPiii)
        /*0070*/ 	.short	0x0380
        /*0072*/ 	.short	0x0010


	//----- nvinfo : EIATTR_SW_WAR
	.align		4
.L_19:
        /*0074*/ 	.byte	0x04, 0x36
        /*0076*/ 	.short	(.L_21 - .L_20)
.L_20:
        /*0078*/ 	.word	0x00000008
.L_21:


//--------------------- .nv.callgraph             --------------------------
	.section	.nv.callgraph,"",@"SHT_CUDA_CALLGRAPH"
	.align	4
	.sectionentsize	8
	.align		4
        /*0000*/ 	.word	0x00000000
	.align		4
        /*0004*/ 	.word	0xffffffff
	.align		4
        /*0008*/ 	.word	0x00000000
	.align		4
        /*000c*/ 	.word	0xfffffffe
	.align		4
        /*0010*/ 	.word	0x00000000
	.align		4
        /*0014*/ 	.word	0xfffffffd
	.align		4
        /*0018*/ 	.word	0x00000000
	.align		4
        /*001c*/ 	.word	0xfffffffc


//--------------------- .text._Z11bucket_sortPiii --------------------------
	.section	.text._Z11bucket_sortPiii,"ax",@progbits
	.align	128
        .global         _Z11bucket_sortPiii
        .type           _Z11bucket_sortPiii,@function
        .size           _Z11bucket_sortPiii,(.L_x_8 - _Z11bucket_sortPiii)
        .other          _Z11bucket_sortPiii,@"STO_CUDA_ENTRY STV_DEFAULT"
_Z11bucket_sortPiii:
.text._Z11bucket_sortPiii:
[----:B------:R-:W-:Y:S01]  /*0000*/  LDC R1, c[0x0][0x37c] ;  /* 0x0000df00ff017b82 */ /* 0x000fe20000000800 */
[----:B------:R-:W0:Y:S07]  /*0010*/  S2R R0, SR_TID.X ;  /* 0x0000000000007919 */ /* 0x000e2e0000002100 */
[----:B------:R-:W0:Y:S01]  /*0020*/  LDC.64 R4, c[0x0][0x380] ;  /* 0x0000e000ff047b82 */ /* 0x000e220000000a00 */
[----:B------:R-:W1:Y:S01]  /*0030*/  LDCU.64 UR6, c[0x0][0x358] ;  /* 0x00006b00ff0677ac */ /* 0x000e620008000a00 */
[----:B------:R-:W2:Y:S01]  /*0040*/  LDCU UR8, c[0x0][0x38c] ;  /* 0x00007180ff0877ac */ /* 0x000ea20008000800 */
[----:B0-----:R-:W-:-:S06]  /*0050*/  IMAD.WIDE.U32 R4, R0, 0x4, R4 ;  /* 0x0000000400047825 */ /* 0x001fcc00078e0004 */
[----:B-1----:R-:W3:Y:S01]  /*0060*/  LDG.E R4, desc[UR6][R4.64] ;  /* 0x0000000604047981 */ /* 0x002ee2000c1e1900 */
[----:B------:R-:W0:Y:S01]  /*0070*/  S2UR UR5, SR_CgaCtaId ;  /* 0x00000000000579c3 */ /* 0x000e220000008800 */
[----:B------:R-:W-:Y:S01]  /*0080*/  UMOV UR4, 0x400 ;  /* 0x0000040000047882 */ /* 0x000fe20000000000 */
[----:B--2---:R-:W-:Y:S01]  /*0090*/  ISETP.GE.AND P0, PT, R0, UR8, PT ;  /* 0x0000000800007c0c */ /* 0x004fe2000bf06270 */
[----:B0-----:R-:W-:-:S06]  /*00a0*/  ULEA UR4, UR5, UR4, 0x18 ;  /* 0x0000000405047291 */ /* 0x001fcc000f8ec0ff */
[----:B------:R-:W-:-:S06]  /*00b0*/  LEA R2, R0, UR4, 0x2 ;  /* 0x0000000400027c11 */ /* 0x000fcc000f8e10ff */
[----:B------:R0:W-:Y:S01]  /*00c0*/  @!P0 STS [R2], RZ ;  /* 0x000000ff02008388 */ /* 0x0001e20000000800 */
[----:B---3--:R-:W-:-:S05]  /*00d0*/  LEA R3, R4, UR4, 0x2 ;  /* 0x0000000404037c11 */ /* 0x008fca000f8e10ff */
[----:B------:R0:W-:Y:S01]  /*00e0*/  ATOMS.POPC.INC.32 RZ, [R3+URZ] ;  /* 0x0000000003ff7f8c */ /* 0x0001e2000d8000ff */
[----:B------:R-:W-:Y:S05]  /*00f0*/  @P0 EXIT ;  /* 0x000000000000094d */ /* 0x000fea0003800000 */
[----:B0-----:R-:W0:Y:S01]  /*0100*/  LDS R3, [R2] ;  /* 0x0000000002037984 */ /* 0x001e220000000800 */
[----:B------:R-:W-:Y:S02]  /*0110*/  ULEA UR4, UR8, UR4, 0x2 ;  /* 0x0000000408047291 */ /* 0x000fe4000f8e10ff */
[----:B------:R-:W-:-:S04]  /*0120*/  UISETP.GE.U32.AND UP0, UPT, UR8, 0x2, UPT ;  /* 0x000000020800788c */ /* 0x000fc8000bf06070 */
[----:B------:R-:W-:-:S05]  /*0130*/  LEA R4, R0, UR4, 0x2 ;  /* 0x0000000400047c11 */ /* 0x000fca000f8e10ff */
[----:B0-----:R0:W-:Y:S01]  /*0140*/  STS [R4], R3 ;  /* 0x0000000304007388 */ /* 0x0011e20000000800 */
[----:B------:R-:W-:Y:S05]  /*0150*/  BRA.U !UP0, `(.L_x_0) ;  /* 0x0000000108487547 */ /* 0x000fea000b800000 */
[----:B------:R-:W-:Y:S01]  /*0160*/  ULEA UR4, UR8, UR4, 0x2 ;  /* 0x0000000408047291 */ /* 0x000fe2000f8e10ff */
[----:B------:R-:W1:Y:S05]  /*0170*/  LDCU UR9, c[0x0][0x38c] ;  /* 0x00007180ff0977ac */ /* 0x000e6a0008000800 */
[----:B0-----:R-:W-:Y:S01]  /*0180*/  LEA R3, R0, UR4, 0x2 ;  /* 0x0000000400037c11 */ /* 0x001fe2000f8e10ff */
[----:B------:R-:W-:-:S06]  /*0190*/  UMOV UR5, 0x1 ;  /* 0x0000000100057882 */ /* 0x000fcc0000000000 */
.L_x_1:
[----:B------:R-:W0:Y:S01]  /*01a0*/  LDS R6, [R4] ;  /* 0x0000000004067984 */ /* 0x000e220000000800 */
[----:B------:R-:W-:-:S13]  /*01b0*/  ISETP.GE.AND P0, PT, R0, UR5, PT ;  /* 0x0000000500007c0c */ /* 0x000fda000bf06270 */
[----:B------:R-:W-:Y:S01]  /*01c0*/  @P0 VIADD R5, R0, -UR5 ;  /* 0x8000000500050c36 */ /* 0x000fe20008000000 */
[----:B------:R-:W-:-:S04]  /*01d0*/  USHF.L.U32 UR5, UR5, 0x1, URZ ;  /* 0x0000000105057899 */ /* 0x000fc800080006ff */
[----:B------:R-:W-:Y:S01]  /*01e0*/  @P0 LEA R5, R5, UR4, 0x2 ;  /* 0x0000000405050c11 */ /* 0x000fe2000f8e10ff */
[----:B-1----:R-:W-:Y:S01]  /*01f0*/  UISETP.GE.AND UP0, UPT, UR5, UR9, UPT ;  /* 0x000000090500728c */ /* 0x002fe2000bf06270 */
[----:B0-----:R-:W-:Y:S01]  /*0200*/  STS [R3], R6 ;  /* 0x0000000603007388 */ /* 0x001fe20000000800 */
[----:B------:R-:W-:Y:S06]  /*0210*/  BAR.SYNC.DEFER_BLOCKING 0x0 ;  /* 0x0000000000007b1d */ /* 0x000fec0000010000 */
[----:B------:R-:W-:Y:S04]  /*0220*/  @P0 LDS R5, [R5] ;  /* 0x0000000005050984 */ /* 0x000fe80000000800 */
[----:B------:R-:W0:Y:S02]  /*0230*/  @P0 LDS R8, [R4] ;  /* 0x0000000004080984 */ /* 0x000e240000000800 */
[----:B0-2---:R-:W-:-:S05]  /*0240*/  @P0 IMAD.IADD R7, R5, 0x1, R8 ;  /* 0x0000000105070824 */ /* 0x005fca00078e0208 */
[----:B------:R2:W-:Y:S01]  /*0250*/  @P0 STS [R4], R7 ;  /* 0x0000000704000388 */ /* 0x0005e20000000800 */
[----:B------:R-:W-:Y:S06]  /*0260*/  BAR.SYNC.DEFER_BLOCKING 0x0 ;  /* 0x0000000000007b1d */ /* 0x000fec0000010000 */
[----:B------:R-:W-:Y:S05]  /*0270*/  BRA.U !UP0, `(.L_x_1) ;  /* 0xfffffffd08c87547 */ /* 0x000fea000b83ffff */
.L_x_0:
[----:B------:R-:W1:Y:S01]  /*0280*/  LDS R8, [R2] ;  /* 0x0000000002087984 */ /* 0x000e620000000800 */
[----:B------:R-:W-:Y:S01]  /*0290*/  ISETP.NE.AND P0, PT, R0, RZ, PT ;  /* 0x000000ff0000720c */ /* 0x000fe20003f05270 */
[----:B0-----:R-:W-:-:S12]  /*02a0*/  IMAD.MOV.U32 R3, RZ, RZ, RZ ;  /* 0x000000ffff037224 */ /* 0x001fd800078e00ff */
[----:B------:R0:W3:Y:S01]  /*02b0*/  @P0 LDS R3, [R4+-0x4] ;  /* 0xfffffc0004030984 */ /* 0x0000e20000000800 */
[----:B-1----:R-:W-:-:S13]  /*02c0*/  ISETP.GE.AND P1, PT, R8, 0x1, PT ;  /* 0x000000010800780c */ /* 0x002fda0003f26270 */
[----:B0-----:R-:W-:Y:S05]  /*02d0*/  @!P1 EXIT ;  /* 0x000000000000994d */ /* 0x001fea0003800000 */
[C---:B------:R-:W-:Y:S01]  /*02e0*/  ISETP.GE.U32.AND P1, PT, R8.reuse, 0x8, PT ;  /* 0x000000080800780c */ /* 0x040fe20003f26070 */
[----:B------:R-:W-:Y:S01]  /*02f0*/  BSSY.RECONVERGENT B0, `(.L_x_2) ;  /* 0x0000016000007945 */ /* 0x000fe20003800200 */
[----:B------:R-:W-:-:S04]  /*0300*/  LOP3.LUT R10, R8, 0x7, RZ, 0xc0, !PT ;  /* 0x00000007080a7812 */ /* 0x000fc800078ec0ff */
[----:B------:R-:W-:-:S07]  /*0310*/  ISETP.NE.AND P0, PT, R10, RZ, PT ;  /* 0x000000ff0a00720c */ /* 0x000fce0003f05270 */
[----:B------:R-:W-:Y:S06]  /*0320*/  @!P1 BRA `(.L_x_3) ;  /* 0x0000000000489947 */ /* 0x000fec0003800000 */
[----:B--2---:R-:W0:Y:S01]  /*0330*/  LDC.64 R6, c[0x0][0x380] ;  /* 0x0000e000ff067b82 */ /* 0x004e220000000a00 */
[----:B------:R-:W-:-:S05]  /*0340*/  LOP3.LUT R4, R8, 0x7ffffff8, RZ, 0xc0, !PT ;  /* 0x7ffffff808047812 */ /* 0x000fca00078ec0ff */
[----:B------:R-:W-:Y:S01]  /*0350*/  IMAD.MOV R9, RZ, RZ, -R4 ;  /* 0x000000ffff097224 */ /* 0x000fe200078e0a04 */
[----:B0-----:R-:W-:-:S05]  /*0360*/  IADD3 R6, P1, PT, R6, 0x10, RZ ;  /* 0x0000001006067810 */ /* 0x001fca0007f3e0ff */
[----:B------:R-:W-:-:S08]  /*0370*/  IMAD.X R7, RZ, RZ, R7, P1 ;  /* 0x000000ffff077224 */ /* 0x000fd000008e0607 */
.L_x_4:
[----:B0--3--:R-:W-:-:S04]  /*0380*/  IMAD.WIDE R4, R3, 0x4, R6 ;  /* 0x0000000403047825 */ /* 0x009fc800078e0206 */
[----:B------:R-:W-:Y:S01]  /*0390*/  VIADD R9, R9, 0x8 ;  /* 0x0000000809097836 */ /* 0x000fe20000000000 */
[----:B------:R0:W-:Y:S01]  /*03a0*/  STG.E desc[UR6][R4.64+-0x10], R0 ;  /* 0xfffff00004007986 */ /* 0x0001e2000c101906 */
[----:B------:R-:W-:-:S03]  /*03b0*/  VIADD R3, R3, 0x8 ;  /* 0x0000000803037836 */ /* 0x000fc60000000000 */
[----:B------:R0:W-:Y:S01]  /*03c0*/  STG.E desc[UR6][R4.64+-0xc], R0 ;  /* 0xfffff40004007986 */ /* 0x0001e2000c101906 */
[----:B------:R-:W-:-:S03]  /*03d0*/  ISETP.NE.AND P1, PT, R9, RZ, PT ;  /* 0x000000ff0900720c */ /* 0x000fc60003f25270 */
[----:B------:R0:W-:Y:S04]  /*03e0*/  STG.E desc[UR6][R4.64+-0x8], R0 ;  /* 0xfffff80004007986 */ /* 0x0001e8000c101906 */
[----:B------:R0:W-:Y:S04]  /*03f0*/  STG.E desc[UR6][R4.64+-0x4], R0 ;  /* 0xfffffc0004007986 */ /* 0x0001e8000c101906 */
[----:B------:R0:W-:Y:S04]  /*0400*/  STG.E desc[UR6][R4.64], R0 ;  /* 0x0000000004007986 */ /* 0x0001e8000c101906 */
[----:B------:R0:W-:Y:S04]  /*0410*/  STG.E desc[UR6][R4.64+0x4], R0 ;  /* 0x0000040004007986 */ /* 0x0001e8000c101906 */
[----:B------:R0:W-:Y:S04]  /*0420*/  STG.E desc[UR6][R4.64+0x8], R0 ;  /* 0x0000080004007986 */ /* 0x0001e8000c101906 */
[----:B------:R0:W-:Y:S01]  /*0430*/  STG.E desc[UR6][R4.64+0xc], R0 ;  /* 0x00000c0004007986 */ /* 0x0001e2000c101906 */
[----:B------:R-:W-:Y:S05]  /*0440*/  @P1 BRA `(.L_x_4) ;  /* 0xfffffffc00cc1947 */ /* 0x000fea000383ffff */
.L_x_3:
[----:B------:R-:W-:Y:S05]  /*0450*/  BSYNC.RECONVERGENT B0 ;  /* 0x0000000000007941 */ /* 0x000fea0003800200 */
.L_x_2:
[----:B------:R-:W-:Y:S04]  /*0460*/  BSSY.RECONVERGENT B0, `(.L_x_5) ;  /* 0x0000018000007945 */ /* 0x000fe80003800200 */
[----:B------:R-:W-:Y:S05]  /*0470*/  @!P0 BRA `(.L_x_6) ;  /* 0x0000000000588947 */ /* 0x000fea0003800000 */
[----:B------:R-:W-:Y:S02]  /*0480*/  ISETP.GE.U32.AND P0, PT, R10, 0x4, PT ;  /* 0x000000040a00780c */ /* 0x000fe40003f06070 */
[----:B------:R-:W-:-:S04]  /*0490*/  LOP3.LUT R6, R8, 0x3, RZ, 0xc0, !PT ;  /* 0x0000000308067812 */ /* 0x000fc800078ec0ff */
[----:B------:R-:W-:-:S07]  /*04a0*/  ISETP.NE.AND P1, PT, R6, RZ, PT ;  /* 0x000000ff0600720c */ /* 0x000fce0003f25270 */
[----:B0-2---:R-:W3:Y:S02]  /*04b0*/  @P0 LDC.64 R4, c[0x0][0x380] ;  /* 0x0000e000ff040b82 */ /* 0x005ee40000000a00 */
[----:B---3--:R-:W-:-:S04]  /*04c0*/  @P0 IMAD.WIDE R4, R3, 0x4, R4 ;  /* 0x0000000403040825 */ /* 0x008fc800078e0204 */
[----:B------:R-:W-:Y:S01]  /*04d0*/  @P0 VIADD R3, R3, 0x4 ;  /* 0x0000000403030836 */ /* 0x000fe20000000000 */
[----:B------:R1:W-:Y:S04]  /*04e0*/  @P0 STG.E desc[UR6][R4.64], R0 ;  /* 0x0000000004000986 */ /* 0x0003e8000c101906 */
[----:B------:R1:W-:Y:S04]  /*04f0*/  @P0 STG.E desc[UR6][R4.64+0x4], R0 ;  /* 0x0000040004000986 */ /* 0x0003e8000c101906 */
[----:B------:R1:W-:Y:S04]  /*0500*/  @P0 STG.E desc[UR6][R4.64+0x8], R0 ;  /* 0x0000080004000986 */ /* 0x0003e8000c101906 */
[----:B------:R1:W-:Y:S01]  /*0510*/  @P0 STG.E desc[UR6][R4.64+0xc], R0 ;  /* 0x00000c0004000986 */ /* 0x0003e2000c101906 */
[----:B------:R-:W-:Y:S05]  /*0520*/  @!P1 BRA `(.L_x_6) ;  /* 0x00000000002c9947 */ /* 0x000fea0003800000 */
[----:B------:R-:W-:Y:S02]  /*0530*/  ISETP.NE.AND P0, PT, R6, 0x1, PT ;  /* 0x000000010600780c */ /* 0x000fe40003f05270 */
[----:B------:R-:W-:-:S04]  /*0540*/  LOP3.LUT R8, R8, 0x1, RZ, 0xc0, !PT ;  /* 0x0000000108087812 */ /* 0x000fc800078ec0ff */
[----:B------:R-:W-:-:S07]  /*0550*/  ISETP.NE.U32.AND P1, PT, R8, 0x1, PT ;  /* 0x000000010800780c */ /* 0x000fce0003f25070 */
[----:B-1----:R-:W0:Y:S08]  /*0560*/  @P0 LDC.64 R4, c[0x0][0x380] ;  /* 0x0000e000ff040b82 */ /* 0x002e300000000a00 */
[----:B------:R-:W1:Y:S01]  /*0570*/  @!P1 LDC.64 R8, c[0x0][0x380] ;  /* 0x0000e000ff089b82 */ /* 0x000e620000000a00 */
[----:B0-----:R-:W-:-:S04]  /*0580*/  @P0 IMAD.WIDE R6, R3, 0x4, R4 ;  /* 0x0000000403060825 */ /* 0x001fc800078e0204 */
[----:B------:R-:W-:Y:S01]  /*0590*/  @P0 VIADD R3, R3, 0x2 ;  /* 0x0000000203030836 */ /* 0x000fe20000000000 */
[----:B------:R4:W-:Y:S03]  /*05a0*/  @P0 STG.E desc[UR6][R6.64], R0 ;  /* 0x0000000006000986 */ /* 0x0009e6000c101906 */
[----:B-1----:R-:W-:Y:S01]  /*05b0*/  @!P1 IMAD.WIDE R4, R3, 0x4, R8 ;  /* 0x0000000403049825 */ /* 0x002fe200078e0208 */
[----:B------:R4:W-:Y:S04]  /*05c0*/  @P0 STG.E desc[UR6][R6.64+0x4], R0 ;  /* 0x0000040006000986 */ /* 0x0009e8000c101906 */
[----:B------:R4:W-:Y:S02]  /*05d0*/  @!P1 STG.E desc[UR6][R4.64], R0 ;  /* 0x0000000004009986 */ /* 0x0009e4000c101906 */
.L_x_6:
[----:B------:R-:W-:Y:S05]  /*05e0*/  BSYNC.RECONVERGENT B0 ;  /* 0x0000000000007941 */ /* 0x000fea0003800200 */
.L_x_5:
[----:B------:R-:W-:Y:S01]  /*05f0*/  STS [R2], RZ ;  /* 0x000000ff02007388 */ /* 0x000fe20000000800 */
[----:B------:R-:W-:Y:S05]  /*0600*/  EXIT ;  /* 0x000000000000794d */ /* 0x000fea0003800000 */
.L_x_7:
[----:B------:R-:W-:-:S00]  /*0610*/  BRA `(.L_x_7) ;  /* 0xfffffffc00fc7947 */ /* 0x000fc0000383ffff */
[----:B------:R-:W-:-:S00]  /*0620*/  NOP ;  /* 0x0000000000007918 */ /* 0x000fc00000000000 */
        /* <DEDUP_REMOVED lines=13> */
.L_x_8:


//--------------------- .nv.shared._Z11bucket_sortPiii --------------------------
	.section	.nv.shared._Z11bucket_sortPiii,"aw",@nobits
	.sectionflags	@""
	.align	16
	.zero		1024


//--------------------- .nv.shared.reserved.0     --------------------------
	.section	.nv.shared.reserved.0,"aw",@nobits
	.weak		__nv_reservedSMEM_offset_0_alias
	.size		__nv_reservedSMEM_offset_0_alias, 0, 64
	.other		__nv_reservedSMEM_offset_0_alias,@"STO_CUDA_RESERVED_SHARED STV_DEFAULT"
__nv_reservedSMEM_offset_0_alias:
	.zero		0
	.zero		64


//--------------------- .nv.constant0._Z11bucket_sortPiii --------------------------
	.section	.nv.constant0._Z11bucket_sortPiii,"a",@progbits
	.sectionflags	@""
	.align	4
.nv.constant0._Z11bucket_sortPiii:
	.zero		912


//--------------------- SYMBOLS --------------------------

	.type		.nv.reservedSmem.offset0,@object
	.size		.nv.reservedSmem.offset0,0x4
	.type		.nv.reservedSmem.cap,@object
	.size		.nv.reservedSmem.cap,0x4
